	.headerflags	@"EF_CUDA_TEXMODE_UNIFIED EF_CUDA_64BIT_ADDRESS EF_CUDA_ACCELERATORS EF_CUDA_SM90 EF_CUDA_VIRTUAL_SM(EF_CUDA_SM90)"
	.elftype	@"ET_EXEC"


//--------------------- .nv.info                  --------------------------
	.section	.nv.info,"",@"SHT_CUDA_INFO"
	.align	4


	//----- nvinfo : EIATTR_REGCOUNT
	.align		4
        /*0000*/ 	.byte	0x04, 0x2f
        /*0002*/ 	.short	(.L_1 - .L_0)
	.align		4
.L_0:
        /*0004*/ 	.word	index@(triton_poi_fused_convolution_relu_17)
        /*0008*/ 	.word	0x0000000c


	//----- nvinfo : EIATTR_MIN_STACK_SIZE
	.align		4
.L_1:
        /*000c*/ 	.byte	0x04, 0x12
        /*000e*/ 	.short	(.L_3 - .L_2)
	.align		4
.L_2:
        /*0010*/ 	.word	index@(triton_poi_fused_convolution_relu_17)
        /*0014*/ 	.word	0x00000000


	//----- nvinfo : EIATTR_FRAME_SIZE
	.align		4
.L_3:
        /*0018*/ 	.byte	0x04, 0x11
        /*001a*/ 	.short	(.L_5 - .L_4)
	.align		4
.L_4:
        /*001c*/ 	.word	index@(triton_poi_fused_convolution_relu_17)
        /*0020*/ 	.word	0x00000000


	//----- nvinfo : EIATTR_MIN_STACK_SIZE
	.align		4
.L_5:
        /*0024*/ 	.byte	0x04, 0x12
        /*0026*/ 	.short	(.L_7 - .L_6)
	.align		4
.L_6:
        /*0028*/ 	.word	index@(triton_poi_fused_convolution_relu_17)
        /*002c*/ 	.word	0x00000000
.L_7:


//--------------------- .nv.info.triton_poi_fused_convolution_relu_17 --------------------------
	.section	.nv.info.triton_poi_fused_convolution_relu_17,"",@"SHT_CUDA_INFO"
	.sectionflags	@""
	.align	4


	//----- nvinfo : EIATTR_CUDA_API_VERSION
	.align		4
        /*0000*/ 	.byte	0x04, 0x37
        /*0002*/ 	.short	(.L_9 - .L_8)
.L_8:
        /*0004*/ 	.word	0x0000007c


	//----- nvinfo : EIATTR_KPARAM_INFO
	.align		4
.L_9:
        /*0008*/ 	.byte	0x04, 0x17
        /*000a*/ 	.short	(.L_11 - .L_10)
.L_10:
        /*000c*/ 	.word	0x00000000
        /*0010*/ 	.short	0x0002
        /*0012*/ 	.short	0x0010
        /*0014*/ 	.byte	0x00, 0xf0, 0x11, 0x00


	//----- nvinfo : EIATTR_KPARAM_INFO
	.align		4
.L_11:
        /*0018*/ 	.byte	0x04, 0x17
        /*001a*/ 	.short	(.L_13 - .L_12)
.L_12:
        /*001c*/ 	.word	0x00000000
        /*0020*/ 	.short	0x0001
        /*0022*/ 	.short	0x0008
        /*0024*/ 	.byte	0x00, 0xf4, 0x21, 0x00


	//----- nvinfo : EIATTR_KPARAM_INFO
	.align		4
.L_13:
        /*0028*/ 	.byte	0x04, 0x17
        /*002a*/ 	.short	(.L_15 - .L_14)
.L_14:
        /*002c*/ 	.word	0x00000000
        /*0030*/ 	.short	0x0000
        /*0032*/ 	.short	0x0000
        /*0034*/ 	.byte	0x00, 0xf4, 0x21, 0x00


	//----- nvinfo : EIATTR_SPARSE_MMA_MASK
	.align		4
.L_15:
        /*0038*/ 	.byte	0x03, 0x50
        /*003a*/ 	.short	0x0000


	//----- nvinfo : EIATTR_MAXREG_COUNT
	.align		4
        /*003c*/ 	.byte	0x03, 0x1b
        /*003e*/ 	.short	0x00ff


	//----- nvinfo : EIATTR_EXIT_INSTR_OFFSETS
	.align		4
        /*0040*/ 	.byte	0x04, 0x1c
        /*0042*/ 	.short	(.L_17 - .L_16)


	//   ....[0]....
.L_16:
        /*0044*/ 	.word	0x000001b0


	//   ....[1]....
        /*0048*/ 	.word	0x000001d0


	//----- nvinfo : EIATTR_REQNTID
	.align		4
.L_17:
        /*004c*/ 	.byte	0x04, 0x10
        /*004e*/ 	.short	(.L_19 - .L_18)
.L_18:
        /*0050*/ 	.word	0x00000100
        /*0054*/ 	.word	0x00000001
        /*0058*/ 	.word	0x00000001


	//----- nvinfo : EIATTR_CBANK_PARAM_SIZE
	.align		4
.L_19:
        /*005c*/ 	.byte	0x03, 0x19
        /*005e*/ 	.short	0x0014


	//----- nvinfo : EIATTR_PARAM_CBANK
	.align		4
        /*0060*/ 	.byte	0x04, 0x0a
        /*0062*/ 	.short	(.L_21 - .L_20)
	.align		4
.L_20:
        /*0064*/ 	.word	index@(.nv.constant0.triton_poi_fused_convolution_relu_17)
        /*0068*/ 	.short	0x0210
        /*006a*/ 	.short	0x0014


	//----- nvinfo : EIATTR_SW_WAR
	.align		4
.L_21:
        /*006c*/ 	.byte	0x04, 0x36
        /*006e*/ 	.short	(.L_23 - .L_22)
.L_22:
        /*0070*/ 	.word	0x00000008
.L_23:


//--------------------- .nv.callgraph             --------------------------
	.section	.nv.callgraph,"",@"SHT_CUDA_CALLGRAPH"
	.align	4
	.sectionentsize	8
	.align		4
        /*0000*/ 	.word	0x00000000
	.align		4
        /*0004*/ 	.word	0xffffffff
	.align		4
        /*0008*/ 	.word	0x00000000
	.align		4
        /*000c*/ 	.word	0xfffffffe
	.align		4
        /*0010*/ 	.word	0x00000000
	.align		4
        /*0014*/ 	.word	0xfffffffd
	.align		4
        /*0018*/ 	.word	0x00000000
	.align		4
        /*001c*/ 	.word	0xfffffffc


//--------------------- .text.triton_poi_fused_convolution_relu_17 --------------------------
	.section	.text.triton_poi_fused_convolution_relu_17,"ax",@progbits
	.align	128
        .global         triton_poi_fused_convolution_relu_17
        .type           triton_poi_fused_convolution_relu_17,@function
        .size           triton_poi_fused_convolution_relu_17,(.L_x_1 - triton_poi_fused_convolution_relu_17)
        .other          triton_poi_fused_convolution_relu_17,@"STO_CUDA_ENTRY STV_DEFAULT"
triton_poi_fused_convolution_relu_17:
.text.triton_poi_fused_convolution_relu_17:
[----:B------:R-:W0:Y:S02]  /*0000*/  LDC R1, c[0x0][0x28] ;  /* 0x00000a00ff017b82 */ /* 0x000e240000000800 */
[----:B------:R-:W1:Y:S01]  /*0010*/  S2R R0, SR_TID.X ;  /* 0x0000000000007919 */ /* 0x000e620000002100 */
[----:B------:R-:W2:Y:S01]  /*0020*/  LDC.64 R2, c[0x0][0x210] ;  /* 0x00008400ff027b82 */ /* 0x000ea20000000a00 */
[----:B------:R-:W-:Y:S01]  /*0030*/  ULDC.64 UR4, c[0x0][0x208] ;  /* 0x0000820000047ab9 */ /* 0x000fe20000000a00 */
[----:B------:R-:W3:Y:S06]  /*0040*/  S2R R7, SR_CTAID.X ;  /* 0x0000000000077919 */ /* 0x000eec0000002500 */
[----:B------:R-:W4:Y:S01]  /*0050*/  LDC.64 R4, c[0x0][0x218] ;  /* 0x00008600ff047b82 */ /* 0x000f220000000a00 */
[----:B-1----:R-:W-:Y:S01]  /*0060*/  IMAD.SHL.U32 R0, R0, 0x2, RZ ;  /* 0x0000000200007824 */ /* 0x002fe200078e00ff */
[----:B---3--:R-:W-:-:S04]  /*0070*/  SHF.R.S32.HI R6, RZ, 0x16, R7 ;  /* 0x00000016ff067819 */ /* 0x008fc80000011407 */
[----:B------:R-:W-:-:S05]  /*0080*/  LOP3.LUT R0, R0, 0x1fe, RZ, 0xc0, !PT ;  /* 0x000001fe00007812 */ /* 0x000fca00078ec0ff */
[----:B------:R-:W-:Y:S01]  /*0090*/  IMAD R7, R7, 0x200, R0 ;  /* 0x0000020007077824 */ /* 0x000fe200078e0200 */
[----:B------:R-:W-:-:S03]  /*00a0*/  SGXT R0, R6, 0x1 ;  /* 0x000000010600781a */ /* 0x000fc60000000200 */
[C---:B--2---:R-:W-:Y:S01]  /*00b0*/  IMAD.WIDE R2, R7.reuse, 0x4, R2 ;  /* 0x0000000407027825 */ /* 0x044fe200078e0202 */
[----:B------:R-:W-:Y:S02]  /*00c0*/  LEA.HI R0, R0, R7, RZ, 0x9 ;  /* 0x0000000700007211 */ /* 0x000fe400078f48ff */
[----:B------:R-:W-:Y:S02]  /*00d0*/  ISETP.GE.AND P2, PT, R7, 0x90800, PT ;  /* 0x000908000700780c */ /* 0x000fe40003f46270 */
[----:B------:R-:W-:-:S05]  /*00e0*/  LOP3.LUT R0, R0, 0xfffffe00, RZ, 0xc0, !PT ;  /* 0xfffffe0000007812 */ /* 0x000fca00078ec0ff */
[----:B------:R-:W-:Y:S01]  /*00f0*/  IMAD.IADD R9, R7, 0x1, -R0 ;  /* 0x0000000107097824 */ /* 0x000fe200078e0a00 */
[----:B------:R-:W-:-:S03]  /*0100*/  CS2R R6, SRZ ;  /* 0x0000000000067805 */ /* 0x000fc6000001ff00 */
[----:B----4-:R-:W-:Y:S01]  /*0110*/  IMAD.WIDE R4, R9, 0x4, R4 ;  /* 0x0000000409047825 */ /* 0x010fe200078e0204 */
[----:B------:R-:W-:Y:S02]  /*0120*/  CS2R R8, SRZ ;  /* 0x0000000000087805 */ /* 0x000fe4000001ff00 */
[----:B------:R-:W2:Y:S04]  /*0130*/  @!P2 LDG.E.64 R6, desc[UR4][R2.64] ;  /* 0x000000040206a981 */ /* 0x000ea8000c1e1b00 */
[----:B------:R-:W2:Y:S02]  /*0140*/  @!P2 LDG.E.EL.64 R8, desc[UR4][R4.64] ;  /* 0x000000040408a981 */ /* 0x000ea4000c2e1b00 */
[----:B--2---:R-:W-:Y:S01]  /*0150*/  FSETP.GEU.AND P0, PT, R6, -R8, PT ;  /* 0x800000080600720b */ /* 0x004fe20003f0e000 */
[----:B------:R-:W-:Y:S01]  /*0160*/  FADD R6, R8, R6 ;  /* 0x0000000608067221 */ /* 0x000fe20000000000 */
[----:B------:R-:W-:Y:S01]  /*0170*/  FADD R0, R9, R7 ;  /* 0x0000000709007221 */ /* 0x000fe20000000000 */
[----:B------:R-:W-:-:S03]  /*0180*/  FSETP.GEU.AND P1, PT, R7, -R9, PT ;  /* 0x800000090700720b */ /* 0x000fc60003f2e000 */
[----:B------:R-:W-:Y:S02]  /*0190*/  FSEL R6, R6, RZ, P0 ;  /* 0x000000ff06067208 */ /* 0x000fe40000000000 */
[----:B------:R-:W-:Y:S01]  /*01a0*/  FSEL R7, R0, RZ, P1 ;  /* 0x000000ff00077208 */ /* 0x000fe20000800000 */
[----:B------:R-:W-:Y:S07]  /*01b0*/  @P2 EXIT ;  /* 0x000000000000294d */ /* 0x000fee0003800000 */
[----:B------:R-:W-:Y:S01]  /*01c0*/  STG.E.64 desc[UR4][R2.64], R6 ;  /* 0x0000000602007986 */ /* 0x000fe2000c101b04 */
[----:B------:R-:W-:Y:S05]  /*01d0*/  EXIT ;  /* 0x000000000000794d */ /* 0x000fea0003800000 */
.L_x_0:
[----:B------:R-:W-:-:S00]  /*01e0*/  BRA `(.L_x_0) ;  /* 0xfffffffc00fc7947 */ /* 0x000fc0000383ffff */
[----:B------:R-:W-:-:S00]  /*01f0*/  NOP ;  /* 0x0000000000007918 */ /* 0x000fc00000000000 */
        /* <DEDUP_REMOVED lines=8> */
.L_x_1:


//--------------------- .nv.constant0.triton_poi_fused_convolution_relu_17 --------------------------
	.section	.nv.constant0.triton_poi_fused_convolution_relu_17,"a",@progbits
	.sectionflags	@""
	.align	4
.nv.constant0.triton_poi_fused_convolution_relu_17:
	.zero		548
